	.version 1.4
	.target sm_10, map_f64_to_f32
	// compiled with /usr/local/cuda/bin/../open64/lib//be
	// nvopencc 4.1 built on 2014-04-01

	//-----------------------------------------------------------
	// Compiling /var/folders/qw/q788gmz51jqbnf7988dlrq1m0000gp/T//tmpxft_00004c02_00000000-9_add.cpp3.i (/var/folders/qw/q788gmz51jqbnf7988dlrq1m0000gp/T/ccBI#.IDxOh3)
	//-----------------------------------------------------------

	//-----------------------------------------------------------
	// Options:
	//-----------------------------------------------------------
	//  Target:ptx, ISA:sm_10, Endian:little, Pointer Size:64
	//  -O3	(Optimization level)
	//  -g0	(Debug level)
	//  -m2	(Report advisories)
	//-----------------------------------------------------------

	.file	1	"/var/folders/qw/q788gmz51jqbnf7988dlrq1m0000gp/T//tmpxft_00004c02_00000000-8_add.cudafe2.gpu"
	.file	2	"/Applications/Xcode.app/Contents/Developer/Toolchains/XcodeDefault.xctoolchain/usr/bin/../lib/clang/6.0/include/stddef.h"
	.file	3	"/usr/local/cuda/bin/../include/crt/device_runtime.h"
	.file	4	"/usr/local/cuda/bin/../include/host_defines.h"
	.file	5	"/usr/local/cuda/bin/../include/builtin_types.h"
	.file	6	"/usr/local/cuda/bin/../include/device_types.h"
	.file	7	"/usr/local/cuda/bin/../include/driver_types.h"
	.file	8	"/usr/local/cuda/bin/../include/surface_types.h"
	.file	9	"/usr/local/cuda/bin/../include/texture_types.h"
	.file	10	"/usr/local/cuda/bin/../include/vector_types.h"
	.file	11	"/usr/local/cuda/bin/../include/device_launch_parameters.h"
	.file	12	"/usr/local/cuda/bin/../include/crt/storage_class.h"
	.file	13	"add.cu"
	.file	14	"/usr/local/cuda/bin/../include/common_functions.h"
	.file	15	"/usr/local/cuda/bin/../include/math_functions.h"
	.file	16	"/usr/local/cuda/bin/../include/math_constants.h"
	.file	17	"/usr/local/cuda/bin/../include/device_functions.h"
	.file	18	"/usr/local/cuda/bin/../include/sm_11_atomic_functions.h"
	.file	19	"/usr/local/cuda/bin/../include/sm_12_atomic_functions.h"
	.file	20	"/usr/local/cuda/bin/../include/sm_13_double_functions.h"
	.file	21	"/usr/local/cuda/bin/../include/sm_20_atomic_functions.h"
	.file	22	"/usr/local/cuda/bin/../include/sm_32_atomic_functions.h"
	.file	23	"/usr/local/cuda/bin/../include/sm_35_atomic_functions.h"
	.file	24	"/usr/local/cuda/bin/../include/sm_20_intrinsics.h"
	.file	25	"/usr/local/cuda/bin/../include/sm_30_intrinsics.h"
	.file	26	"/usr/local/cuda/bin/../include/sm_32_intrinsics.h"
	.file	27	"/usr/local/cuda/bin/../include/sm_35_intrinsics.h"
	.file	28	"/usr/local/cuda/bin/../include/surface_functions.h"
	.file	29	"/usr/local/cuda/bin/../include/texture_fetch_functions.h"
	.file	30	"/usr/local/cuda/bin/../include/texture_indirect_functions.h"
	.file	31	"/usr/local/cuda/bin/../include/surface_indirect_functions.h"
	.file	32	"/usr/local/cuda/bin/../include/math_functions_dbl_ptx1.h"


	.entry _Z3addPdS_fi (
		.param .u64 __cudaparm__Z3addPdS_fi_a,
		.param .u64 __cudaparm__Z3addPdS_fi_b,
		.param .f32 __cudaparm__Z3addPdS_fi_c,
		.param .s32 __cudaparm__Z3addPdS_fi_size)
	{
	.reg .u16 %rh<4>;
	.reg .u32 %r<6>;
	.reg .u64 %rd<8>;
	.reg .f32 %f<3>;
	.reg .f64 %fd<6>;
	.reg .pred %p<3>;
	.loc	13	1	0
$LDWbegin__Z3addPdS_fi:
	mov.u16 	%rh1, %ctaid.x;
	mov.u16 	%rh2, %ntid.x;
	mul.wide.u16 	%r1, %rh1, %rh2;
	cvt.u32.u16 	%r2, %tid.x;
	add.u32 	%r3, %r2, %r1;
	ld.param.s32 	%r4, [__cudaparm__Z3addPdS_fi_size];
	setp.le.s32 	%p1, %r4, %r3;
	@%p1 bra 	$Lt_0_1026;
	.loc	13	5	0
	cvt.s64.s32 	%rd1, %r3;
	mul.wide.s32 	%rd2, %r3, 8;
	ld.param.u64 	%rd3, [__cudaparm__Z3addPdS_fi_a];
	add.u64 	%rd4, %rd3, %rd2;
	ld.global.f64 	%fd1, [%rd4+0];
	ld.param.f32 	%f1, [__cudaparm__Z3addPdS_fi_c];
	cvt.f64.f32 	%fd2, %f1;
	ld.param.u64 	%rd5, [__cudaparm__Z3addPdS_fi_b];
	add.u64 	%rd6, %rd5, %rd2;
	ld.global.f64 	%fd3, [%rd6+0];
	mad.rn.f64 	%fd4, %fd2, %fd3, %fd1;
	st.global.f64 	[%rd4+0], %fd4;
$Lt_0_1026:
	.loc	13	8	0
	exit;
$LDWend__Z3addPdS_fi:
	} // _Z3addPdS_fi



// ===== COMPILED SASS (sm_100) =====

	.target	sm_100

	.elftype	@"ET_EXEC"


//--------------------- .note.nv.tkinfo           --------------------------
	.section	.note.nv.tkinfo,"",@"SHT_NOTE"
	.sectionflags	@"SHF_NOTE_NV_TKINFO"
	.tkinfo
        /*0018*/ 	.word	0x00000002
        /*0030*/ 	.string	""
        /*0030*/ 	.string	"ptxas"
        /*0030*/ 	.string	"Cuda compilation tools, release 13.0, V13.0.88"
        /*0030*/ 	.string	"Build cuda_13.0.r13.0/compiler.36424714_0"
        /*0030*/ 	.string	"-arch sm_100 "



//--------------------- .note.nv.cuinfo           --------------------------
	.section	.note.nv.cuinfo,"",@"SHT_NOTE"
	.sectionflags	@"SHF_NOTE_NV_CUINFO"
        /*0018*/ 	.short	0x0002
        /*001a*/ 	.short	0x000a
        /*001c*/ 	.short	0x0082
	.zero		2


//--------------------- .nv.info                  --------------------------
	.section	.nv.info,"",@"SHT_CUDA_INFO"
	.align	4


	//----- nvinfo : EIATTR_REGCOUNT
	.align		4
        /*0000*/ 	.byte	0x04, 0x2f
        /*0002*/ 	.short	(.L_1 - .L_0)
	.align		4
.L_0:
        /*0004*/ 	.word	index@(_Z3addPdS_fi)
        /*0008*/ 	.word	0x0000000c


	//----- nvinfo : EIATTR_FRAME_SIZE
	.align		4
.L_1:
        /*000c*/ 	.byte	0x04, 0x11
        /*000e*/ 	.short	(.L_3 - .L_2)
	.align		4
.L_2:
        /*0010*/ 	.word	index@(_Z3addPdS_fi)
        /*0014*/ 	.word	0x00000000


	//----- nvinfo : EIATTR_MIN_STACK_SIZE
	.align		4
.L_3:
        /*0018*/ 	.byte	0x04, 0x12
        /*001a*/ 	.short	(.L_5 - .L_4)
	.align		4
.L_4:
        /*001c*/ 	.word	index@(_Z3addPdS_fi)
        /*0020*/ 	.word	0x00000000
.L_5:


//--------------------- .nv.compat                --------------------------
	.section	.nv.compat,"",@"SHT_CUDA_COMPAT_INFO"
	.align	4
        /*0000*/ 	.byte	0x02, 0x09, 0x00, 0x00, 0x02, 0x02, 0x01, 0x00, 0x02, 0x05, 0x05, 0x00, 0x03, 0x07, 0x01, 0x01
        /*0010*/ 	.byte	0x02, 0x03, 0x00, 0x00, 0x02, 0x06, 0x01, 0x00, 0x04, 0x0b, 0x08, 0x00, 0x01, 0x00, 0x00, 0x00
        /*0020*/ 	.byte	0x00, 0x00, 0x00, 0x00


//--------------------- .nv.info._Z3addPdS_fi     --------------------------
	.section	.nv.info._Z3addPdS_fi,"",@"SHT_CUDA_INFO"
	.sectionflags	@""
	.align	4


	//----- nvinfo : EIATTR_CUDA_API_VERSION
	.align		4
        /*0000*/ 	.byte	0x04, 0x37
        /*0002*/ 	.short	(.L_7 - .L_6)
.L_6:
        /*0004*/ 	.word	0x00000082


	//----- nvinfo : EIATTR_KPARAM_INFO
	.align		4
.L_7:
        /*0008*/ 	.byte	0x04, 0x17
        /*000a*/ 	.short	(.L_9 - .L_8)
.L_8:
        /*000c*/ 	.word	0x00000000
        /*0010*/ 	.short	0x0003
        /*0012*/ 	.short	0x0014
        /*0014*/ 	.byte	0x00, 0xf0, 0x11, 0x00


	//----- nvinfo : EIATTR_KPARAM_INFO
	.align		4
.L_9:
        /*0018*/ 	.byte	0x04, 0x17
        /*001a*/ 	.short	(.L_11 - .L_10)
.L_10:
        /*001c*/ 	.word	0x00000000
        /*0020*/ 	.short	0x0002
        /*0022*/ 	.short	0x0010
        /*0024*/ 	.byte	0x00, 0xf0, 0x11, 0x00


	//----- nvinfo : EIATTR_KPARAM_INFO
	.align		4
.L_11:
        /*0028*/ 	.byte	0x04, 0x17
        /*002a*/ 	.short	(.L_13 - .L_12)
.L_12:
        /*002c*/ 	.word	0x00000000
        /*0030*/ 	.short	0x0001
        /*0032*/ 	.short	0x0008
        /*0034*/ 	.byte	0x00, 0xf0, 0x21, 0x00


	//----- nvinfo : EIATTR_KPARAM_INFO
	.align		4
.L_13:
        /*0038*/ 	.byte	0x04, 0x17
        /*003a*/ 	.short	(.L_15 - .L_14)
.L_14:
        /*003c*/ 	.word	0x00000000
        /*0040*/ 	.short	0x0000
        /*0042*/ 	.short	0x0000
        /*0044*/ 	.byte	0x00, 0xf0, 0x21, 0x00


	//----- nvinfo : EIATTR_SPARSE_MMA_MASK
	.align		4
.L_15:
        /*0048*/ 	.byte	0x03, 0x50
        /*004a*/ 	.short	0x0000


	//----- nvinfo : EIATTR_MAXREG_COUNT
	.align		4
        /*004c*/ 	.byte	0x03, 0x1b
        /*004e*/ 	.short	0x00ff


	//----- nvinfo : EIATTR_MERCURY_ISA_VERSION
	.align		4
        /*0050*/ 	.byte	0x03, 0x5f
        /*0052*/ 	.short	0x0101


	//----- nvinfo : EIATTR_VRC_CTA_INIT_COUNT
	.align		4
        /*0054*/ 	.byte	0x02, 0x4a
	.zero		1
	.zero		1


	//----- nvinfo : EIATTR_EXIT_INSTR_OFFSETS
	.align		4
        /*0058*/ 	.byte	0x04, 0x1c
        /*005a*/ 	.short	(.L_17 - .L_16)


	//   ....[0]....
.L_16:
        /*005c*/ 	.word	0x000000a0


	//   ....[1]....
        /*0060*/ 	.word	0x00000160


	//----- nvinfo : EIATTR_CBANK_PARAM_SIZE
	.align		4
.L_17:
        /*0064*/ 	.byte	0x03, 0x19
        /*0066*/ 	.short	0x0018


	//----- nvinfo : EIATTR_PARAM_CBANK
	.align		4
        /*0068*/ 	.byte	0x04, 0x0a
        /*006a*/ 	.short	(.L_19 - .L_18)
	.align		4
.L_18:
        /*006c*/ 	.word	index@(.nv.constant0._Z3addPdS_fi)
        /*0070*/ 	.short	0x0380
        /*0072*/ 	.short	0x0018


	//----- nvinfo : EIATTR_SW_WAR
	.align		4
.L_19:
        /*0074*/ 	.byte	0x04, 0x36
        /*0076*/ 	.short	(.L_21 - .L_20)
.L_20:
        /*0078*/ 	.word	0x00000008
.L_21:


//--------------------- .nv.callgraph             --------------------------
	.section	.nv.callgraph,"",@"SHT_CUDA_CALLGRAPH"
	.align	4
	.sectionentsize	8
	.align		4
        /*0000*/ 	.word	0x00000000
	.align		4
        /*0004*/ 	.word	0xffffffff
	.align		4
        /*0008*/ 	.word	0x00000000
	.align		4
        /*000c*/ 	.word	0xfffffffe
	.align		4
        /*0010*/ 	.word	0x00000000
	.align		4
        /*0014*/ 	.word	0xfffffffd
	.align		4
        /*0018*/ 	.word	0x00000000
	.align		4
        /*001c*/ 	.word	0xfffffffc


//--------------------- .text._Z3addPdS_fi        --------------------------
	.section	.text._Z3addPdS_fi,"ax",@progbits
	.align	128
.text._Z3addPdS_fi:
        .type           _Z3addPdS_fi,@function
        .size           _Z3addPdS_fi,(.L_x_1 - _Z3addPdS_fi)
        .other          _Z3addPdS_fi,@"STO_CUDA_ENTRY STV_DEFAULT"
_Z3addPdS_fi:
[----:B------:R-:W-:Y:S01]  /*0000*/  LDC R1, c[0x0][0x37c] ;  /* 0x0000df00ff017b82 */ /* 0x000fe20000000800 */
[----:B------:R-:W0:Y:S07]  /*0010*/  S2R R0, SR_TID.X ;  /* 0x0000000000007919 */ /* 0x000e2e0000002100 */
[----:B------:R-:W1:Y:S01]  /*0020*/  S2UR UR4, SR_CTAID.X ;  /* 0x00000000000479c3 */ /* 0x000e620000002500 */
[----:B------:R-:W2:Y:S07]  /*0030*/  LDCU UR5, c[0x0][0x394] ;  /* 0x00007280ff0577ac */ /* 0x000eae0008000800 */
[----:B------:R-:W3:Y:S01]  /*0040*/  LDC R5, c[0x0][0x360] ;  /* 0x0000d800ff057b82 */ /* 0x000ee20000000800 */
[----:B-1----:R-:W-:Y:S01]  /*0050*/  ULOP3.LUT UR4, UR4, 0xffff, URZ, 0xc0, !UPT ;  /* 0x0000ffff04047892 */ /* 0x002fe2000f8ec0ff */
[----:B0-----:R-:W-:-:S02]  /*0060*/  LOP3.LUT R0, R0, 0xffff, RZ, 0xc0, !PT ;  /* 0x0000ffff00007812 */ /* 0x001fc400078ec0ff */
[----:B---3--:R-:W-:-:S05]  /*0070*/  LOP3.LUT R5, R5, 0xffff, RZ, 0xc0, !PT ;  /* 0x0000ffff05057812 */ /* 0x008fca00078ec0ff */
[----:B------:R-:W-:-:S05]  /*0080*/  IMAD R5, R5, UR4, R0 ;  /* 0x0000000405057c24 */ /* 0x000fca000f8e0200 */
[----:B--2---:R-:W-:-:S13]  /*0090*/  ISETP.GE.AND P0, PT, R5, UR5, PT ;  /* 0x0000000505007c0c */ /* 0x004fda000bf06270 */
[----:B------:R-:W-:Y:S05]  /*00a0*/  @P0 EXIT ;  /* 0x000000000000094d */ /* 0x000fea0003800000 */
[----:B------:R-:W0:Y:S01]  /*00b0*/  LDC.64 R8, c[0x0][0x388] ;  /* 0x0000e200ff087b82 */ /* 0x000e220000000a00 */
[----:B------:R-:W1:Y:S01]  /*00c0*/  LDCU.64 UR4, c[0x0][0x358] ;  /* 0x00006b00ff0477ac */ /* 0x000e620008000a00 */
[----:B------:R-:W2:Y:S06]  /*00d0*/  LDCU UR6, c[0x0][0x390] ;  /* 0x00007200ff0677ac */ /* 0x000eac0008000800 */
[----:B------:R-:W3:Y:S01]  /*00e0*/  LDC.64 R2, c[0x0][0x380] ;  /* 0x0000e000ff027b82 */ /* 0x000ee20000000a00 */
[----:B0-----:R-:W-:-:S06]  /*00f0*/  IMAD.WIDE R8, R5, 0x8, R8 ;  /* 0x0000000805087825 */ /* 0x001fcc00078e0208 */
[----:B-1----:R-:W4:Y:S01]  /*0100*/  LDG.E.64 R8, desc[UR4][R8.64] ;  /* 0x0000000408087981 */ /* 0x002f22000c1e1b00 */
[----:B---3--:R-:W-:-:S05]  /*0110*/  IMAD.WIDE R2, R5, 0x8, R2 ;  /* 0x0000000805027825 */ /* 0x008fca00078e0202 */
[----:B------:R-:W4:Y:S01]  /*0120*/  LDG.E.64 R4, desc[UR4][R2.64] ;  /* 0x0000000402047981 */ /* 0x000f22000c1e1b00 */
[----:B--2---:R-:W4:Y:S02]  /*0130*/  F2F.F64.F32 R6, UR6 ;  /* 0x0000000600067d10 */ /* 0x004f240008201800 */
[----:B----4-:R-:W-:-:S07]  /*0140*/  DFMA R4, R6, R8, R4 ;  /* 0x000000080604722b */ /* 0x010fce0000000004 */
[----:B------:R-:W-:Y:S01]  /*0150*/  STG.E.64 desc[UR4][R2.64], R4 ;  /* 0x0000000402007986 */ /* 0x000fe2000c101b04 */
[----:B------:R-:W-:Y:S05]  /*0160*/  EXIT ;  /* 0x000000000000794d */ /* 0x000fea0003800000 */
.L_x_0:
[----:B------:R-:W-:-:S00]  /*0170*/  BRA `(.L_x_0) ;  /* 0xfffffffc00fc7947 */ /* 0x000fc0000383ffff */
[----:B------:R-:W-:-:S00]  /*0180*/  NOP ;  /* 0x0000000000007918 */ /* 0x000fc00000000000 */
[----:B------:R-:W-:-:S00]  /*0190*/  NOP ;  /* 0x0000000000007918 */ /* 0x000fc00000000000 */
[----:B------:R-:W-:-:S00]  /*01a0*/  NOP ;  /* 0x0000000000007918 */ /* 0x000fc00000000000 */
[----:B------:R-:W-:-:S00]  /*01b0*/  NOP ;  /* 0x0000000000007918 */ /* 0x000fc00000000000 */
[----:B------:R-:W-:-:S00]  /*01c0*/  NOP ;  /* 0x0000000000007918 */ /* 0x000fc00000000000 */
[----:B------:R-:W-:-:S00]  /*01d0*/  NOP ;  /* 0x0000000000007918 */ /* 0x000fc00000000000 */
[----:B------:R-:W-:-:S00]  /*01e0*/  NOP ;  /* 0x0000000000007918 */ /* 0x000fc00000000000 */
[----:B------:R-:W-:-:S00]  /*01f0*/  NOP ;  /* 0x0000000000007918 */ /* 0x000fc00000000000 */
.L_x_1:


//--------------------- .nv.shared.reserved.0     --------------------------
	.section	.nv.shared.reserved.0,"aw",@nobits
	.weak		__nv_reservedSMEM_offset_0_alias
	.size		__nv_reservedSMEM_offset_0_alias, 0, 64
	.other		__nv_reservedSMEM_offset_0_alias,@"STO_CUDA_RESERVED_SHARED STV_DEFAULT"
__nv_reservedSMEM_offset_0_alias:
	.zero		0
	.zero		64


//--------------------- .nv.constant0._Z3addPdS_fi --------------------------
	.section	.nv.constant0._Z3addPdS_fi,"a",@progbits
	.sectionflags	@""
	.align	4
.nv.constant0._Z3addPdS_fi:
	.zero		920


//--------------------- SYMBOLS --------------------------

	.type		.nv.reservedSmem.offset0,@object
	.size		.nv.reservedSmem.offset0,0x4
